	.headerflags	@"EF_CUDA_TEXMODE_UNIFIED EF_CUDA_64BIT_ADDRESS EF_CUDA_ACCELERATORS EF_CUDA_SM90 EF_CUDA_VIRTUAL_SM(EF_CUDA_SM90)"
	.elftype	@"ET_EXEC"


//--------------------- .nv.info                  --------------------------
	.section	.nv.info,"",@"SHT_CUDA_INFO"
	.align	4


	//----- nvinfo : EIATTR_REGCOUNT
	.align		4
        /*0000*/ 	.byte	0x04, 0x2f
        /*0002*/ 	.short	(.L_1 - .L_0)
	.align		4
.L_0:
        /*0004*/ 	.word	index@(triton_poi_fused__softmax_3)
        /*0008*/ 	.word	0x0000000e


	//----- nvinfo : EIATTR_MIN_STACK_SIZE
	.align		4
.L_1:
        /*000c*/ 	.byte	0x04, 0x12
        /*000e*/ 	.short	(.L_3 - .L_2)
	.align		4
.L_2:
        /*0010*/ 	.word	index@(triton_poi_fused__softmax_3)
        /*0014*/ 	.word	0x00000000


	//----- nvinfo : EIATTR_FRAME_SIZE
	.align		4
.L_3:
        /*0018*/ 	.byte	0x04, 0x11
        /*001a*/ 	.short	(.L_5 - .L_4)
	.align		4
.L_4:
        /*001c*/ 	.word	index@(triton_poi_fused__softmax_3)
        /*0020*/ 	.word	0x00000000


	//----- nvinfo : EIATTR_MIN_STACK_SIZE
	.align		4
.L_5:
        /*0024*/ 	.byte	0x04, 0x12
        /*0026*/ 	.short	(.L_7 - .L_6)
	.align		4
.L_6:
        /*0028*/ 	.word	index@(triton_poi_fused__softmax_3)
        /*002c*/ 	.word	0x00000000
.L_7:


//--------------------- .nv.info.triton_poi_fused__softmax_3 --------------------------
	.section	.nv.info.triton_poi_fused__softmax_3,"",@"SHT_CUDA_INFO"
	.sectionflags	@""
	.align	4


	//----- nvinfo : EIATTR_CUDA_API_VERSION
	.align		4
        /*0000*/ 	.byte	0x04, 0x37
        /*0002*/ 	.short	(.L_9 - .L_8)
.L_8:
        /*0004*/ 	.word	0x0000007c


	//----- nvinfo : EIATTR_KPARAM_INFO
	.align		4
.L_9:
        /*0008*/ 	.byte	0x04, 0x17
        /*000a*/ 	.short	(.L_11 - .L_10)
.L_10:
        /*000c*/ 	.word	0x00000000
        /*0010*/ 	.short	0x0002
        /*0012*/ 	.short	0x0010
        /*0014*/ 	.byte	0x00, 0xf0, 0x11, 0x00


	//----- nvinfo : EIATTR_KPARAM_INFO
	.align		4
.L_11:
        /*0018*/ 	.byte	0x04, 0x17
        /*001a*/ 	.short	(.L_13 - .L_12)
.L_12:
        /*001c*/ 	.word	0x00000000
        /*0020*/ 	.short	0x0001
        /*0022*/ 	.short	0x0008
        /*0024*/ 	.byte	0x00, 0xf4, 0x21, 0x00


	//----- nvinfo : EIATTR_KPARAM_INFO
	.align		4
.L_13:
        /*0028*/ 	.byte	0x04, 0x17
        /*002a*/ 	.short	(.L_15 - .L_14)
.L_14:
        /*002c*/ 	.word	0x00000000
        /*0030*/ 	.short	0x0000
        /*0032*/ 	.short	0x0000
        /*0034*/ 	.byte	0x00, 0xf4, 0x21, 0x00


	//----- nvinfo : EIATTR_SPARSE_MMA_MASK
	.align		4
.L_15:
        /*0038*/ 	.byte	0x03, 0x50
        /*003a*/ 	.short	0x0000


	//----- nvinfo : EIATTR_MAXREG_COUNT
	.align		4
        /*003c*/ 	.byte	0x03, 0x1b
        /*003e*/ 	.short	0x00ff


	//----- nvinfo : EIATTR_EXIT_INSTR_OFFSETS
	.align		4
        /*0040*/ 	.byte	0x04, 0x1c
        /*0042*/ 	.short	(.L_17 - .L_16)


	//   ....[0]....
.L_16:
        /*0044*/ 	.word	0x000002a0


	//   ....[1]....
        /*0048*/ 	.word	0x000002c0


	//----- nvinfo : EIATTR_REQNTID
	.align		4
.L_17:
        /*004c*/ 	.byte	0x04, 0x10
        /*004e*/ 	.short	(.L_19 - .L_18)
.L_18:
        /*0050*/ 	.word	0x00000020
        /*0054*/ 	.word	0x00000001
        /*0058*/ 	.word	0x00000001


	//----- nvinfo : EIATTR_CBANK_PARAM_SIZE
	.align		4
.L_19:
        /*005c*/ 	.byte	0x03, 0x19
        /*005e*/ 	.short	0x0014


	//----- nvinfo : EIATTR_PARAM_CBANK
	.align		4
        /*0060*/ 	.byte	0x04, 0x0a
        /*0062*/ 	.short	(.L_21 - .L_20)
	.align		4
.L_20:
        /*0064*/ 	.word	index@(.nv.constant0.triton_poi_fused__softmax_3)
        /*0068*/ 	.short	0x0210
        /*006a*/ 	.short	0x0014


	//----- nvinfo : EIATTR_SW_WAR
	.align		4
.L_21:
        /*006c*/ 	.byte	0x04, 0x36
        /*006e*/ 	.short	(.L_23 - .L_22)
.L_22:
        /*0070*/ 	.word	0x00000008
.L_23:


//--------------------- .nv.callgraph             --------------------------
	.section	.nv.callgraph,"",@"SHT_CUDA_CALLGRAPH"
	.align	4
	.sectionentsize	8
	.align		4
        /*0000*/ 	.word	0x00000000
	.align		4
        /*0004*/ 	.word	0xffffffff
	.align		4
        /*0008*/ 	.word	0x00000000
	.align		4
        /*000c*/ 	.word	0xfffffffe
	.align		4
        /*0010*/ 	.word	0x00000000
	.align		4
        /*0014*/ 	.word	0xfffffffd
	.align		4
        /*0018*/ 	.word	0x00000000
	.align		4
        /*001c*/ 	.word	0xfffffffc


//--------------------- .text.triton_poi_fused__softmax_3 --------------------------
	.section	.text.triton_poi_fused__softmax_3,"ax",@progbits
	.align	128
        .global         triton_poi_fused__softmax_3
        .type           triton_poi_fused__softmax_3,@function
        .size           triton_poi_fused__softmax_3,(.L_x_1 - triton_poi_fused__softmax_3)
        .other          triton_poi_fused__softmax_3,@"STO_CUDA_ENTRY STV_DEFAULT"
triton_poi_fused__softmax_3:
.text.triton_poi_fused__softmax_3:
[----:B------:R-:W0:Y:S02]  /*0000*/  LDC R1, c[0x0][0x28] ;  /* 0x00000a00ff017b82 */ /* 0x000e240000000800 */
[----:B------:R-:W1:Y:S01]  /*0010*/  S2R R10, SR_TID.X ;  /* 0x00000000000a7919 */ /* 0x000e620000002100 */
[----:B------:R-:W2:Y:S01]  /*0020*/  LDC.64 R2, c[0x0][0x210] ;  /* 0x00008400ff027b82 */ /* 0x000ea20000000a00 */
[----:B------:R-:W-:Y:S01]  /*0030*/  IMAD.MOV.U32 R11, RZ, RZ, RZ ;  /* 0x000000ffff0b7224 */ /* 0x000fe200078e00ff */
[----:B------:R-:W-:Y:S01]  /*0040*/  ULDC.64 UR4, c[0x0][0x208] ;  /* 0x0000820000047ab9 */ /* 0x000fe20000000a00 */
[----:B------:R-:W3:Y:S01]  /*0050*/  S2R R7, SR_CTAID.X ;  /* 0x0000000000077919 */ /* 0x000ee20000002500 */
[----:B------:R-:W-:Y:S01]  /*0060*/  IMAD.MOV.U32 R6, RZ, RZ, RZ ;  /* 0x000000ffff067224 */ /* 0x000fe200078e00ff */
[----:B-1----:R-:W-:Y:S02]  /*0070*/  LOP3.LUT R0, R10, 0xf, RZ, 0xc0, !PT ;  /* 0x0000000f0a007812 */ /* 0x002fe400078ec0ff */
[----:B---3--:R-:W-:-:S03]  /*0080*/  SHF.R.S32.HI R4, RZ, 0x1b, R7 ;  /* 0x0000001bff047819 */ /* 0x008fc60000011407 */
[----:B------:R-:W-:Y:S01]  /*0090*/  IMAD R7, R7, 0x10, R0 ;  /* 0x0000001007077824 */ /* 0x000fe200078e0200 */
[----:B------:R-:W-:-:S04]  /*00a0*/  SGXT R0, R4, 0x1 ;  /* 0x000000010400781a */ /* 0x000fc80000000200 */
[----:B------:R-:W-:Y:S02]  /*00b0*/  ISETP.GE.AND P0, PT, R7, 0x10, PT ;  /* 0x000000100700780c */ /* 0x000fe40003f06270 */
[----:B------:R-:W-:-:S04]  /*00c0*/  LEA.HI R0, R0, R7, RZ, 0x2 ;  /* 0x0000000700007211 */ /* 0x000fc800078f10ff */
[----:B------:R-:W-:-:S05]  /*00d0*/  LOP3.LUT R5, R0, 0xfffffffc, RZ, 0xc0, !PT ;  /* 0xfffffffc00057812 */ /* 0x000fca00078ec0ff */
[----:B--2---:R-:W-:-:S05]  /*00e0*/  IMAD.WIDE R4, R5, 0x4, R2 ;  /* 0x0000000405047825 */ /* 0x004fca00078e0202 */
[----:B------:R-:W2:Y:S01]  /*00f0*/  @!P0 LDG.E.EL R11, desc[UR4][R4.64] ;  /* 0x00000004040b8981 */ /* 0x000ea2000c2e1900 */
[----:B------:R-:W-:-:S03]  /*0100*/  CS2R R8, SRZ ;  /* 0x0000000000087805 */ /* 0x000fc6000001ff00 */
[----:B------:R-:W3:Y:S04]  /*0110*/  @!P0 LDG.E.EL R6, desc[UR4][R4.64+0x4] ;  /* 0x0000040404068981 */ /* 0x000ee8000c2e1900 */
[----:B------:R-:W4:Y:S04]  /*0120*/  @!P0 LDG.E.EL R8, desc[UR4][R4.64+0x8] ;  /* 0x0000080404088981 */ /* 0x000f28000c2e1900 */
[----:B------:R-:W5:Y:S01]  /*0130*/  @!P0 LDG.E.EL R9, desc[UR4][R4.64+0xc] ;  /* 0x00000c0404098981 */ /* 0x000f62000c2e1900 */
[----:B------:R-:W-:Y:S02]  /*0140*/  IMAD.MOV.U32 R0, RZ, RZ, RZ ;  /* 0x000000ffff007224 */ /* 0x000fe400078e00ff */
[----:B------:R-:W-:-:S05]  /*0150*/  IMAD.WIDE R2, R7, 0x4, R2 ;  /* 0x0000000407027825 */ /* 0x000fca00078e0202 */
[----:B------:R1:W5:Y:S02]  /*0160*/  @!P0 LDG.E R0, desc[UR4][R2.64] ;  /* 0x0000000402008981 */ /* 0x000364000c1e1900 */
[----:B-1----:R-:W1:Y:S02]  /*0170*/  LDC.64 R2, c[0x0][0x218] ;  /* 0x00008600ff027b82 */ /* 0x002e640000000a00 */
[----:B-1----:R-:W-:Y:S01]  /*0180*/  IMAD.WIDE R2, R7, 0x4, R2 ;  /* 0x0000000407027825 */ /* 0x002fe200078e0202 */
[C---:B--2---:R-:W-:Y:S02]  /*0190*/  FSETP.NAN.AND P1, PT, R11.reuse, R11, PT ;  /* 0x0000000b0b00720b */ /* 0x044fe40003f28000 */
[----:B---3--:R-:W-:-:S11]  /*01a0*/  FSETP.GT.AND P0, PT, R11, R6, PT ;  /* 0x000000060b00720b */ /* 0x008fd60003f04000 */
[----:B------:R-:W-:-:S04]  /*01b0*/  @!P1 FSEL R11, R11, R6, P0 ;  /* 0x000000060b0b9208 */ /* 0x000fc80000000000 */
[C---:B----4-:R-:W-:Y:S02]  /*01c0*/  FSETP.GT.AND P0, PT, R11.reuse, R8, PT ;  /* 0x000000080b00720b */ /* 0x050fe40003f04000 */
[----:B------:R-:W-:-:S11]  /*01d0*/  FSETP.NAN.AND P1, PT, R11, R11, PT ;  /* 0x0000000b0b00720b */ /* 0x000fd60003f28000 */
[----:B------:R-:W-:-:S04]  /*01e0*/  @!P0 FSEL R11, R11, R8, P1 ;  /* 0x000000080b0b8208 */ /* 0x000fc80000800000 */
[C---:B-----5:R-:W-:Y:S02]  /*01f0*/  FSETP.GT.AND P0, PT, R11.reuse, R9, PT ;  /* 0x000000090b00720b */ /* 0x060fe40003f04000 */
[----:B------:R-:W-:-:S11]  /*0200*/  FSETP.NAN.AND P1, PT, R11, R11, PT ;  /* 0x0000000b0b00720b */ /* 0x000fd60003f28000 */
[----:B------:R-:W-:Y:S02]  /*0210*/  @!P0 FSEL R11, R11, R9, P1 ;  /* 0x000000090b0b8208 */ /* 0x000fe40000800000 */
[----:B------:R-:W-:-:S03]  /*0220*/  LOP3.LUT P0, RZ, R10, 0x10, RZ, 0xc0, !PT ;  /* 0x000000100aff7812 */ /* 0x000fc6000780c0ff */
[----:B------:R-:W-:Y:S01]  /*0230*/  FADD R0, -R11, R0 ;  /* 0x000000000b007221 */ /* 0x000fe20000000100 */
[----:B------:R-:W-:-:S03]  /*0240*/  ISETP.LT.AND P0, PT, R7, 0x10, !P0 ;  /* 0x000000100700780c */ /* 0x000fc60004701270 */
[----:B------:R-:W-:-:S05]  /*0250*/  FMUL R0, R0, 1.4426950216293334961 ;  /* 0x3fb8aa3b00007820 */ /* 0x000fca0000400000 */
[----:B------:R-:W-:-:S13]  /*0260*/  FSETP.GEU.AND P1, PT, R0, -126, PT ;  /* 0xc2fc00000000780b */ /* 0x000fda0003f2e000 */
[----:B------:R-:W-:-:S04]  /*0270*/  @!P1 FMUL R0, R0, 0.5 ;  /* 0x3f00000000009820 */ /* 0x000fc80000400000 */
[----:B------:R-:W1:Y:S02]  /*0280*/  MUFU.EX2 R5, R0 ;  /* 0x0000000000057308 */ /* 0x000e640000000800 */
[----:B-1----:R-:W-:Y:S01]  /*0290*/  @!P1 FMUL R5, R5, R5 ;  /* 0x0000000505059220 */ /* 0x002fe20000400000 */
[----:B------:R-:W-:Y:S06]  /*02a0*/  @!P0 EXIT ;  /* 0x000000000000894d */ /* 0x000fec0003800000 */
[----:B------:R-:W-:Y:S01]  /*02b0*/  STG.E desc[UR4][R2.64], R5 ;  /* 0x0000000502007986 */ /* 0x000fe2000c101904 */
[----:B------:R-:W-:Y:S05]  /*02c0*/  EXIT ;  /* 0x000000000000794d */ /* 0x000fea0003800000 */
.L_x_0:
[----:B------:R-:W-:-:S00]  /*02d0*/  BRA `(.L_x_0) ;  /* 0xfffffffc00fc7947 */ /* 0x000fc0000383ffff */
[----:B------:R-:W-:-:S00]  /*02e0*/  NOP ;  /* 0x0000000000007918 */ /* 0x000fc00000000000 */
        /* <DEDUP_REMOVED lines=9> */
.L_x_1:


//--------------------- .nv.constant0.triton_poi_fused__softmax_3 --------------------------
	.section	.nv.constant0.triton_poi_fused__softmax_3,"a",@progbits
	.sectionflags	@""
	.align	4
.nv.constant0.triton_poi_fused__softmax_3:
	.zero		548
